//
// Generated by NVIDIA NVVM Compiler
//
// Compiler Build ID: CL-36424714
// Cuda compilation tools, release 13.0, V13.0.88
// Based on NVVM 20.0.0
//

.version 9.0
.target sm_100
.address_size 64

	// .globl	_Z13mergeSort_GPUPiS_i

.visible .entry _Z13mergeSort_GPUPiS_i(
	.param .u64 .ptr .align 1 _Z13mergeSort_GPUPiS_i_param_0,
	.param .u64 .ptr .align 1 _Z13mergeSort_GPUPiS_i_param_1,
	.param .u32 _Z13mergeSort_GPUPiS_i_param_2
)
{
	.reg .pred 	%p<26>;
	.reg .b32 	%r<106>;
	.reg .b64 	%rd<30>;

	ld.param.u64 	%rd7, [_Z13mergeSort_GPUPiS_i_param_0];
	ld.param.u64 	%rd8, [_Z13mergeSort_GPUPiS_i_param_1];
	ld.param.u32 	%r55, [_Z13mergeSort_GPUPiS_i_param_2];
	cvta.to.global.u64 	%rd1, %rd8;
	cvta.to.global.u64 	%rd2, %rd7;
	setp.lt.s32 	%p1, %r55, 2;
	@%p1 bra 	$L__BB0_20;
	add.s32 	%r1, %r55, -1;
	mov.u32 	%r2, %tid.x;
	mov.b32 	%r89, 1;
	mov.u32 	%r3, %ntid.x;
$L__BB0_2:
	shl.b32 	%r5, %r89, 1;
	add.s32 	%r6, %r5, -1;
	mov.b32 	%r91, 0;
	mov.u32 	%r90, %r6;
	bra.uni 	$L__BB0_4;
$L__BB0_3:
	setp.ge.s32 	%p24, %r91, %r1;
	add.s32 	%r90, %r6, %r91;
	@%p24 bra 	$L__BB0_19;
$L__BB0_4:
	mov.u32 	%r9, %r91;
	min.s32 	%r10, %r90, %r1;
	add.s32 	%r11, %r89, %r9;
	add.s32 	%r91, %r11, %r89;
	add.s32 	%r58, %r6, %r9;
	min.s32 	%r13, %r58, %r1;
	add.s32 	%r105, %r9, %r2;
	add.s32 	%r93, %r105, %r89;
	setp.ge.s32 	%p2, %r105, %r11;
	setp.gt.s32 	%p3, %r93, %r13;
	or.pred  	%p4, %p2, %p3;
	mov.u32 	%r92, %r105;
	mov.u32 	%r94, %r105;
	@%p4 bra 	$L__BB0_5;
	bra.uni 	$L__BB0_21;
$L__BB0_5:
	setp.ge.s32 	%p10, %r92, %r11;
	mov.u32 	%r97, %r94;
	@%p10 bra 	$L__BB0_11;
	sub.s32 	%r68, %r11, %r92;
	and.b32  	%r19, %r68, 3;
	setp.eq.s32 	%p11, %r19, 0;
	mov.u32 	%r97, %r94;
	mov.u32 	%r96, %r92;
	@%p11 bra 	$L__BB0_10;
	add.s32 	%r96, %r92, 1;
	mul.wide.s32 	%rd15, %r92, 4;
	add.s64 	%rd3, %rd2, %rd15;
	ld.global.u32 	%r69, [%rd3];
	add.s32 	%r97, %r94, 1;
	mul.wide.s32 	%rd16, %r94, 4;
	add.s64 	%rd4, %rd1, %rd16;
	st.global.u32 	[%rd4], %r69;
	setp.eq.s32 	%p12, %r19, 1;
	@%p12 bra 	$L__BB0_10;
	add.s32 	%r96, %r92, 2;
	ld.global.u32 	%r70, [%rd3+4];
	add.s32 	%r97, %r94, 2;
	st.global.u32 	[%rd4+4], %r70;
	setp.eq.s32 	%p13, %r19, 2;
	@%p13 bra 	$L__BB0_10;
	add.s32 	%r96, %r92, 3;
	ld.global.u32 	%r71, [%rd3+8];
	add.s32 	%r97, %r94, 3;
	st.global.u32 	[%rd4+8], %r71;
$L__BB0_10:
	sub.s32 	%r72, %r92, %r11;
	setp.gt.u32 	%p14, %r72, -4;
	@%p14 bra 	$L__BB0_11;
	bra.uni 	$L__BB0_22;
$L__BB0_11:
	setp.gt.s32 	%p16, %r93, %r13;
	@%p16 bra 	$L__BB0_17;
	sub.s32 	%r77, %r10, %r93;
	add.s32 	%r78, %r77, 1;
	and.b32  	%r36, %r78, 3;
	setp.eq.s32 	%p17, %r36, 0;
	mov.u32 	%r99, %r97;
	mov.u32 	%r100, %r93;
	@%p17 bra 	$L__BB0_16;
	add.s32 	%r100, %r93, 1;
	mul.wide.s32 	%rd21, %r93, 4;
	add.s64 	%rd5, %rd2, %rd21;
	ld.global.u32 	%r79, [%rd5];
	add.s32 	%r99, %r97, 1;
	mul.wide.s32 	%rd22, %r97, 4;
	add.s64 	%rd6, %rd1, %rd22;
	st.global.u32 	[%rd6], %r79;
	setp.eq.s32 	%p18, %r36, 1;
	@%p18 bra 	$L__BB0_16;
	add.s32 	%r100, %r93, 2;
	ld.global.u32 	%r80, [%rd5+4];
	add.s32 	%r99, %r97, 2;
	st.global.u32 	[%rd6+4], %r80;
	setp.eq.s32 	%p19, %r36, 2;
	@%p19 bra 	$L__BB0_16;
	add.s32 	%r100, %r93, 3;
	ld.global.u32 	%r81, [%rd5+8];
	add.s32 	%r99, %r97, 3;
	st.global.u32 	[%rd6+8], %r81;
$L__BB0_16:
	setp.lt.u32 	%p20, %r77, 3;
	@%p20 bra 	$L__BB0_17;
	bra.uni 	$L__BB0_23;
$L__BB0_17:
	setp.gt.s32 	%p22, %r105, %r13;
	@%p22 bra 	$L__BB0_3;
$L__BB0_18:
	mul.wide.s32 	%rd27, %r105, 4;
	add.s64 	%rd28, %rd1, %rd27;
	ld.global.u32 	%r88, [%rd28];
	add.s64 	%rd29, %rd2, %rd27;
	st.global.u32 	[%rd29], %r88;
	add.s32 	%r105, %r105, %r3;
	setp.gt.s32 	%p23, %r105, %r13;
	@%p23 bra 	$L__BB0_3;
	bra.uni 	$L__BB0_18;
$L__BB0_19:
	setp.lt.s32 	%p25, %r5, %r55;
	mov.u32 	%r89, %r5;
	@%p25 bra 	$L__BB0_2;
$L__BB0_20:
	ret;
$L__BB0_21:
	mul.wide.s32 	%rd9, %r94, 4;
	add.s64 	%rd10, %rd1, %rd9;
	mul.wide.s32 	%rd11, %r92, 4;
	add.s64 	%rd12, %rd2, %rd11;
	ld.global.u32 	%r60, [%rd12];
	mul.wide.s32 	%rd13, %r93, 4;
	add.s64 	%rd14, %rd2, %rd13;
	ld.global.u32 	%r62, [%rd14];
	setp.gt.s32 	%p5, %r60, %r62;
	setp.le.s32 	%p6, %r60, %r62;
	selp.u32 	%r64, 1, 0, %p6;
	add.s32 	%r92, %r92, %r64;
	selp.u32 	%r65, 1, 0, %p5;
	add.s32 	%r93, %r93, %r65;
	min.s32 	%r66, %r60, %r62;
	st.global.u32 	[%rd10], %r66;
	add.s32 	%r94, %r94, 1;
	setp.lt.s32 	%p7, %r92, %r11;
	setp.le.s32 	%p8, %r93, %r13;
	and.pred  	%p9, %p7, %p8;
	@%p9 bra 	$L__BB0_21;
	bra.uni 	$L__BB0_5;
$L__BB0_22:
	mul.wide.s32 	%rd17, %r96, 4;
	add.s64 	%rd18, %rd2, %rd17;
	ld.global.u32 	%r73, [%rd18];
	mul.wide.s32 	%rd19, %r97, 4;
	add.s64 	%rd20, %rd1, %rd19;
	st.global.u32 	[%rd20], %r73;
	ld.global.u32 	%r74, [%rd18+4];
	st.global.u32 	[%rd20+4], %r74;
	ld.global.u32 	%r75, [%rd18+8];
	st.global.u32 	[%rd20+8], %r75;
	add.s32 	%r96, %r96, 4;
	ld.global.u32 	%r76, [%rd18+12];
	add.s32 	%r97, %r97, 4;
	st.global.u32 	[%rd20+12], %r76;
	setp.lt.s32 	%p15, %r96, %r11;
	@%p15 bra 	$L__BB0_22;
	bra.uni 	$L__BB0_11;
$L__BB0_23:
	mul.wide.s32 	%rd23, %r100, 4;
	add.s64 	%rd24, %rd2, %rd23;
	ld.global.u32 	%r83, [%rd24];
	mul.wide.s32 	%rd25, %r99, 4;
	add.s64 	%rd26, %rd1, %rd25;
	st.global.u32 	[%rd26], %r83;
	ld.global.u32 	%r84, [%rd24+4];
	st.global.u32 	[%rd26+4], %r84;
	add.s32 	%r85, %r100, 3;
	ld.global.u32 	%r86, [%rd24+8];
	st.global.u32 	[%rd26+8], %r86;
	add.s32 	%r100, %r100, 4;
	ld.global.u32 	%r87, [%rd24+12];
	add.s32 	%r99, %r99, 4;
	st.global.u32 	[%rd26+12], %r87;
	setp.eq.s32 	%p21, %r85, %r10;
	@%p21 bra 	$L__BB0_17;
	bra.uni 	$L__BB0_23;

}


// ===== COMPILED SASS (sm_100) =====

	.target	sm_100

	.elftype	@"ET_EXEC"


//--------------------- .note.nv.tkinfo           --------------------------
	.section	.note.nv.tkinfo,"",@"SHT_NOTE"
	.sectionflags	@"SHF_NOTE_NV_TKINFO"
	.tkinfo
        /*0018*/ 	.word	0x00000002
        /*0030*/ 	.string	""
        /*0030*/ 	.string	"ptxas"
        /*0030*/ 	.string	"Cuda compilation tools, release 13.0, V13.0.88"
        /*0030*/ 	.string	"Build cuda_13.0.r13.0/compiler.36424714_0"
        /*0030*/ 	.string	"-arch sm_100 -m 64 "



//--------------------- .note.nv.cuinfo           --------------------------
	.section	.note.nv.cuinfo,"",@"SHT_NOTE"
	.sectionflags	@"SHF_NOTE_NV_CUINFO"
        /*0018*/ 	.short	0x0002
        /*001a*/ 	.short	0x0064
        /*001c*/ 	.short	0x0082
	.zero		2


//--------------------- .nv.info                  --------------------------
	.section	.nv.info,"",@"SHT_CUDA_INFO"
	.align	4


	//----- nvinfo : EIATTR_REGCOUNT
	.align		4
        /*0000*/ 	.byte	0x04, 0x2f
        /*0002*/ 	.short	(.L_1 - .L_0)
	.align		4
.L_0:
        /*0004*/ 	.word	index@(_Z13mergeSort_GPUPiS_i)
        /*0008*/ 	.word	0x0000001b


	//----- nvinfo : EIATTR_FRAME_SIZE
	.align		4
.L_1:
        /*000c*/ 	.byte	0x04, 0x11
        /*000e*/ 	.short	(.L_3 - .L_2)
	.align		4
.L_2:
        /*0010*/ 	.word	index@(_Z13mergeSort_GPUPiS_i)
        /*0014*/ 	.word	0x00000000


	//----- nvinfo : EIATTR_MIN_STACK_SIZE
	.align		4
.L_3:
        /*0018*/ 	.byte	0x04, 0x12
        /*001a*/ 	.short	(.L_5 - .L_4)
	.align		4
.L_4:
        /*001c*/ 	.word	index@(_Z13mergeSort_GPUPiS_i)
        /*0020*/ 	.word	0x00000000
.L_5:


//--------------------- .nv.compat                --------------------------
	.section	.nv.compat,"",@"SHT_CUDA_COMPAT_INFO"
	.align	4
        /*0000*/ 	.byte	0x02, 0x09, 0x00, 0x00, 0x02, 0x02, 0x01, 0x00, 0x02, 0x05, 0x05, 0x00, 0x03, 0x07, 0x01, 0x01
        /*0010*/ 	.byte	0x02, 0x03, 0x00, 0x00, 0x02, 0x06, 0x01, 0x00, 0x04, 0x0b, 0x08, 0x00, 0x09, 0x00, 0x00, 0x00
        /*0020*/ 	.byte	0x00, 0x00, 0x00, 0x00


//--------------------- .nv.info._Z13mergeSort_GPUPiS_i --------------------------
	.section	.nv.info._Z13mergeSort_GPUPiS_i,"",@"SHT_CUDA_INFO"
	.sectionflags	@""
	.align	4


	//----- nvinfo : EIATTR_CUDA_API_VERSION
	.align		4
        /*0000*/ 	.byte	0x04, 0x37
        /*0002*/ 	.short	(.L_7 - .L_6)
.L_6:
        /*0004*/ 	.word	0x00000082


	//----- nvinfo : EIATTR_KPARAM_INFO
	.align		4
.L_7:
        /*0008*/ 	.byte	0x04, 0x17
        /*000a*/ 	.short	(.L_9 - .L_8)
.L_8:
        /*000c*/ 	.word	0x00000000
        /*0010*/ 	.short	0x0002
        /*0012*/ 	.short	0x0010
        /*0014*/ 	.byte	0x00, 0xf0, 0x11, 0x00


	//----- nvinfo : EIATTR_KPARAM_INFO
	.align		4
.L_9:
        /*0018*/ 	.byte	0x04, 0x17
        /*001a*/ 	.short	(.L_11 - .L_10)
.L_10:
        /*001c*/ 	.word	0x00000000
        /*0020*/ 	.short	0x0001
        /*0022*/ 	.short	0x0008
        /*0024*/ 	.byte	0x00, 0xf5, 0x21, 0x00


	//----- nvinfo : EIATTR_KPARAM_INFO
	.align		4
.L_11:
        /*0028*/ 	.byte	0x04, 0x17
        /*002a*/ 	.short	(.L_13 - .L_12)
.L_12:
        /*002c*/ 	.word	0x00000000
        /*0030*/ 	.short	0x0000
        /*0032*/ 	.short	0x0000
        /*0034*/ 	.byte	0x00, 0xf5, 0x21, 0x00


	//----- nvinfo : EIATTR_SPARSE_MMA_MASK
	.align		4
.L_13:
        /*0038*/ 	.byte	0x03, 0x50
        /*003a*/ 	.short	0x0000


	//----- nvinfo : EIATTR_MAXREG_COUNT
	.align		4
        /*003c*/ 	.byte	0x03, 0x1b
        /*003e*/ 	.short	0x00ff


	//----- nvinfo : EIATTR_MERCURY_ISA_VERSION
	.align		4
        /*0040*/ 	.byte	0x03, 0x5f
        /*0042*/ 	.short	0x0101


	//----- nvinfo : EIATTR_VRC_CTA_INIT_COUNT
	.align		4
        /*0044*/ 	.byte	0x02, 0x4a
	.zero		1
	.zero		1


	//----- nvinfo : EIATTR_EXIT_INSTR_OFFSETS
	.align		4
        /*0048*/ 	.byte	0x04, 0x1c
        /*004a*/ 	.short	(.L_15 - .L_14)


	//   ....[0]....
.L_14:
        /*004c*/ 	.word	0x00000030


	//   ....[1]....
        /*0050*/ 	.word	0x00000a90


	//----- nvinfo : EIATTR_CRS_STACK_SIZE
	.align		4
.L_15:
        /*0054*/ 	.byte	0x04, 0x1e
        /*0056*/ 	.short	(.L_17 - .L_16)
.L_16:
        /*0058*/ 	.word	0x00000000


	//----- nvinfo : EIATTR_CBANK_PARAM_SIZE
	.align		4
.L_17:
        /*005c*/ 	.byte	0x03, 0x19
        /*005e*/ 	.short	0x0014


	//----- nvinfo : EIATTR_PARAM_CBANK
	.align		4
        /*0060*/ 	.byte	0x04, 0x0a
        /*0062*/ 	.short	(.L_19 - .L_18)
	.align		4
.L_18:
        /*0064*/ 	.word	index@(.nv.constant0._Z13mergeSort_GPUPiS_i)
        /*0068*/ 	.short	0x0380
        /*006a*/ 	.short	0x0014


	//----- nvinfo : EIATTR_SW_WAR
	.align		4
.L_19:
        /*006c*/ 	.byte	0x04, 0x36
        /*006e*/ 	.short	(.L_21 - .L_20)
.L_20:
        /*0070*/ 	.word	0x00000008
.L_21:


//--------------------- .nv.callgraph             --------------------------
	.section	.nv.callgraph,"",@"SHT_CUDA_CALLGRAPH"
	.align	4
	.sectionentsize	8
	.align		4
        /*0000*/ 	.word	0x00000000
	.align		4
        /*0004*/ 	.word	0xffffffff
	.align		4
        /*0008*/ 	.word	0x00000000
	.align		4
        /*000c*/ 	.word	0xfffffffe
	.align		4
        /*0010*/ 	.word	0x00000000
	.align		4
        /*0014*/ 	.word	0xfffffffd
	.align		4
        /*0018*/ 	.word	0x00000000
	.align		4
        /*001c*/ 	.word	0xfffffffc


//--------------------- .text._Z13mergeSort_GPUPiS_i --------------------------
	.section	.text._Z13mergeSort_GPUPiS_i,"ax",@progbits
	.align	128
        .global         _Z13mergeSort_GPUPiS_i
        .type           _Z13mergeSort_GPUPiS_i,@function
        .size           _Z13mergeSort_GPUPiS_i,(.L_x_19 - _Z13mergeSort_GPUPiS_i)
        .other          _Z13mergeSort_GPUPiS_i,@"STO_CUDA_ENTRY STV_DEFAULT"
_Z13mergeSort_GPUPiS_i:
.text._Z13mergeSort_GPUPiS_i:
[----:B------:R-:W-:Y:S08]  /*0000*/  LDC R1, c[0x0][0x37c] ;  /* 0x0000df00ff017b82 */ /* 0x000ff00000000800 */
[----:B------:R-:W0:Y:S02]  /*0010*/  LDC R2, c[0x0][0x390] ;  /* 0x0000e400ff027b82 */ /* 0x000e240000000800 */
[----:B0-----:R-:W-:-:S13]  /*0020*/  ISETP.GE.AND P0, PT, R2, 0x2, PT ;  /* 0x000000020200780c */ /* 0x001fda0003f06270 */
[----:B------:R-:W-:Y:S05]  /*0030*/  @!P0 EXIT ;  /* 0x000000000000894d */ /* 0x000fea0003800000 */
[----:B------:R-:W0:Y:S01]  /*0040*/  S2R R0, SR_TID.X ;  /* 0x0000000000007919 */ /* 0x000e220000002100 */
[----:B------:R-:W-:Y:S01]  /*0050*/  VIADD R2, R2, 0xffffffff ;  /* 0xffffffff02027836 */ /* 0x000fe20000000000 */
[----:B------:R-:W1:Y:S01]  /*0060*/  LDCU.64 UR6, c[0x0][0x358] ;  /* 0x00006b00ff0677ac */ /* 0x000e620008000a00 */
[----:B------:R-:W2:Y:S01]  /*0070*/  LDCU UR8, c[0x0][0x360] ;  /* 0x00006c00ff0877ac */ /* 0x000ea20008000800 */
[----:B------:R-:W-:-:S05]  /*0080*/  UMOV UR4, 0x1 ;  /* 0x0000000100047882 */ /* 0x000fca0000000000 */
.L_x_17:
[----:B------:R-:W-:Y:S01]  /*0090*/  USHF.L.U32 UR5, UR4, 0x1, URZ ;  /* 0x0000000104057899 */ /* 0x000fe200080006ff */
[----:B------:R-:W-:-:S03]  /*00a0*/  IMAD.MOV.U32 R7, RZ, RZ, RZ ;  /* 0x000000ffff077224 */ /* 0x000fc600078e00ff */
[----:B------:R-:W-:-:S06]  /*00b0*/  UIADD3 UR9, UPT, UPT, UR5, -0x1, URZ ;  /* 0xffffffff05097890 */ /* 0x000fcc000fffe0ff */
[----:B01----:R-:W-:-:S07]  /*00c0*/  MOV R9, UR9 ;  /* 0x0000000900097c02 */ /* 0x003fce0008000f00 */
.L_x_16:
[----:B0-----:R-:W-:Y:S01]  /*00d0*/  IMAD.IADD R8, R0, 0x1, R7 ;  /* 0x0000000100087824 */ /* 0x001fe200078e0207 */
[C---:B------:R-:W-:Y:S01]  /*00e0*/  VIADDMNMX R3, R7.reuse, UR9, R2, PT ;  /* 0x0000000907037c46 */ /* 0x040fe2000b800102 */
[----:B-1----:R-:W0:Y:S01]  /*00f0*/  LDC.64 R12, c[0x0][0x380] ;  /* 0x0000e000ff0c7b82 */ /* 0x002e220000000a00 */
[----:B------:R-:W-:Y:S01]  /*0100*/  IADD3 R5, PT, PT, R7, UR4, RZ ;  /* 0x0000000407057c10 */ /* 0x000fe2000fffe0ff */
[----:B------:R-:W-:Y:S01]  /*0110*/  VIADD R6, R8, UR4 ;  /* 0x0000000408067c36 */ /* 0x000fe20008000000 */
[----:B------:R-:W-:Y:S01]  /*0120*/  BSSY.RECONVERGENT B0, `(.L_x_0) ;  /* 0x000001a000007945 */ /* 0x000fe20003800200 */
[--C-:B------:R-:W-:Y:S02]  /*0130*/  IMAD.MOV.U32 R4, RZ, RZ, R8.reuse ;  /* 0x000000ffff047224 */ /* 0x100fe400078e0008 */
[----:B------:R-:W-:Y:S01]  /*0140*/  IMAD.MOV.U32 R10, RZ, RZ, R8 ;  /* 0x000000ffff0a7224 */ /* 0x000fe200078e0008 */
[----:B------:R-:W-:Y:S01]  /*0150*/  ISETP.GT.AND P0, PT, R6, R3, PT ;  /* 0x000000030600720c */ /* 0x000fe20003f04270 */
[----:B------:R-:W3:Y:S03]  /*0160*/  LDC.64 R14, c[0x0][0x388] ;  /* 0x0000e200ff0e7b82 */ /* 0x000ee60000000a00 */
[----:B------:R-:W-:-:S13]  /*0170*/  ISETP.GE.OR P0, PT, R8, R5, P0 ;  /* 0x000000050800720c */ /* 0x000fda0000706670 */
[----:B------:R-:W-:Y:S05]  /*0180*/  @P0 BRA `(.L_x_1) ;  /* 0x00000000004c0947 */ /* 0x000fea0003800000 */
.L_x_2:
[----:B0-----:R-:W-:-:S04]  /*0190*/  IMAD.WIDE R18, R10, 0x4, R12 ;  /* 0x000000040a127825 */ /* 0x001fc800078e020c */
[----:B------:R-:W-:Y:S02]  /*01a0*/  IMAD.WIDE R20, R6, 0x4, R12 ;  /* 0x0000000406147825 */ /* 0x000fe400078e020c */
[----:B-1----:R-:W4:Y:S04]  /*01b0*/  LDG.E R18, desc[UR6][R18.64] ;  /* 0x0000000612127981 */ /* 0x002f28000c1e1900 */
[----:B------:R-:W4:Y:S01]  /*01c0*/  LDG.E R21, desc[UR6][R20.64] ;  /* 0x0000000614157981 */ /* 0x000f22000c1e1900 */
[----:B---3--:R-:W-:Y:S01]  /*01d0*/  IMAD.WIDE R16, R8, 0x4, R14 ;  /* 0x0000000408107825 */ /* 0x008fe200078e020e */
[----:B------:R-:W-:-:S03]  /*01e0*/  IADD3 R22, PT, PT, R10, 0x1, RZ ;  /* 0x000000010a167810 */ /* 0x000fc60007ffe0ff */
[----:B------:R-:W-:Y:S02]  /*01f0*/  VIADD R24, R6, 0x1 ;  /* 0x0000000106187836 */ /* 0x000fe40000000000 */
[----:B------:R-:W-:Y:S01]  /*0200*/  VIADD R8, R8, 0x1 ;  /* 0x0000000108087836 */ /* 0x000fe20000000000 */
[CC--:B----4-:R-:W-:Y:S02]  /*0210*/  ISETP.GT.AND P1, PT, R18.reuse, R21.reuse, PT ;  /* 0x000000151200720c */ /* 0x0d0fe40003f24270 */
[CC--:B------:R-:W-:Y:S02]  /*0220*/  ISETP.GT.AND P0, PT, R18.reuse, R21.reuse, PT ;  /* 0x000000151200720c */ /* 0x0c0fe40003f04270 */
[----:B------:R-:W-:-:S05]  /*0230*/  VIMNMX R7, PT, PT, R18, R21, PT ;  /* 0x0000001512077248 */ /* 0x000fca0003fe0100 */
[----:B------:R4:W-:Y:S04]  /*0240*/  STG.E desc[UR6][R16.64], R7 ;  /* 0x0000000710007986 */ /* 0x0009e8000c101906 */
[----:B------:R-:W-:Y:S02]  /*0250*/  @P1 IMAD.MOV R22, RZ, RZ, R10 ;  /* 0x000000ffff161224 */ /* 0x000fe400078e020a */
[----:B------:R-:W-:Y:S02]  /*0260*/  @!P0 IADD3 R24, PT, PT, R6, RZ, RZ ;  /* 0x000000ff06188210 */ /* 0x000fe40007ffe0ff */
[----:B------:R-:W-:Y:S01]  /*0270*/  IMAD.MOV.U32 R10, RZ, RZ, R22 ;  /* 0x000000ffff0a7224 */ /* 0x000fe200078e0016 */
[----:B------:R-:W-:Y:S02]  /*0280*/  ISETP.LT.AND P1, PT, R22, R5, PT ;  /* 0x000000051600720c */ /* 0x000fe40003f21270 */
[----:B------:R-:W-:-:S02]  /*0290*/  ISETP.GT.AND P0, PT, R24, R3, PT ;  /* 0x000000031800720c */ /* 0x000fc40003f04270 */
[----:B------:R-:W-:-:S11]  /*02a0*/  MOV R6, R24 ;  /* 0x0000001800067202 */ /* 0x000fd60000000f00 */
[----:B----4-:R-:W-:Y:S05]  /*02b0*/  @!P0 BRA P1, `(.L_x_2) ;  /* 0xfffffffc00b48947 */ /* 0x010fea000083ffff */
.L_x_1:
[----:B-12---:R-:W-:Y:S05]  /*02c0*/  BSYNC.RECONVERGENT B0 ;  /* 0x0000000000007941 */ /* 0x006fea0003800200 */
.L_x_0:
[----:B------:R-:W-:Y:S01]  /*02d0*/  ISETP.GE.AND P0, PT, R10, R5, PT ;  /* 0x000000050a00720c */ /* 0x000fe20003f06270 */
[----:B------:R-:W-:Y:S01]  /*02e0*/  BSSY.RECONVERGENT B0, `(.L_x_3) ;  /* 0x0000033000007945 */ /* 0x000fe20003800200 */
[----:B------:R-:W-:Y:S01]  /*02f0*/  VIADD R7, R5, UR4 ;  /* 0x0000000405077c36 */ /* 0x000fe20008000000 */
[----:B------:R-:W-:Y:S01]  /*0300*/  VIMNMX R9, PT, PT, R2, R9, PT ;  /* 0x0000000902097248 */ /* 0x000fe20003fe0100 */
[----:B------:R-:W-:-:S09]  /*0310*/  IMAD.MOV.U32 R11, RZ, RZ, R8 ;  /* 0x000000ffff0b7224 */ /* 0x000fd200078e0008 */
[----:B------:R-:W-:Y:S05]  /*0320*/  @P0 BRA `(.L_x_4) ;  /* 0x0000000000b80947 */ /* 0x000fea0003800000 */
[----:B------:R-:W-:Y:S01]  /*0330*/  IADD3 R11, PT, PT, R5, -R10, RZ ;  /* 0x8000000a050b7210 */ /* 0x000fe20007ffe0ff */
[----:B------:R-:W-:Y:S01]  /*0340*/  BSSY.RECONVERGENT B1, `(.L_x_5) ;  /* 0x0000019000017945 */ /* 0x000fe20003800200 */
[----:B------:R-:W-:Y:S02]  /*0350*/  IMAD.MOV.U32 R16, RZ, RZ, R10 ;  /* 0x000000ffff107224 */ /* 0x000fe400078e000a */
[----:B------:R-:W-:Y:S01]  /*0360*/  LOP3.LUT P0, R18, R11, 0x3, RZ, 0xc0, !PT ;  /* 0x000000030b127812 */ /* 0x000fe2000780c0ff */
[----:B------:R-:W-:-:S12]  /*0370*/  IMAD.MOV.U32 R11, RZ, RZ, R8 ;  /* 0x000000ffff0b7224 */ /* 0x000fd800078e0008 */
[----:B------:R-:W-:Y:S05]  /*0380*/  @!P0 BRA `(.L_x_6) ;  /* 0x0000000000508947 */ /* 0x000fea0003800000 */
[----:B0-----:R-:W0:Y:S08]  /*0390*/  LDC.64 R12, c[0x0][0x380] ;  /* 0x0000e000ff0c7b82 */ /* 0x001e300000000a00 */
[----:B---3--:R-:W1:Y:S01]  /*03a0*/  LDC.64 R14, c[0x0][0x388] ;  /* 0x0000e200ff0e7b82 */ /* 0x008e620000000a00 */
[----:B0-----:R-:W-:-:S05]  /*03b0*/  IMAD.WIDE R12, R10, 0x4, R12 ;  /* 0x000000040a0c7825 */ /* 0x001fca00078e020c */
[----:B------:R-:W2:Y:S01]  /*03c0*/  LDG.E R17, desc[UR6][R12.64] ;  /* 0x000000060c117981 */ /* 0x000ea2000c1e1900 */
[----:B------:R-:W-:Y:S01]  /*03d0*/  ISETP.NE.AND P0, PT, R18, 0x1, PT ;  /* 0x000000011200780c */ /* 0x000fe20003f05270 */
[----:B------:R-:W-:Y:S01]  /*03e0*/  VIADD R11, R8, 0x1 ;  /* 0x00000001080b7836 */ /* 0x000fe20000000000 */
[----:B------:R-:W-:Y:S01]  /*03f0*/  IADD3 R16, PT, PT, R10, 0x1, RZ ;  /* 0x000000010a107810 */ /* 0x000fe20007ffe0ff */
[----:B-1----:R-:W-:-:S05]  /*0400*/  IMAD.WIDE R14, R8, 0x4, R14 ;  /* 0x00000004080e7825 */ /* 0x002fca00078e020e */
[----:B--2---:R1:W-:Y:S05]  /*0410*/  STG.E desc[UR6][R14.64], R17 ;  /* 0x000000110e007986 */ /* 0x0043ea000c101906 */
[----:B------:R-:W-:Y:S05]  /*0420*/  @!P0 BRA `(.L_x_6) ;  /* 0x0000000000288947 */ /* 0x000fea0003800000 */
[----:B-1----:R-:W2:Y:S01]  /*0430*/  LDG.E R17, desc[UR6][R12.64+0x4] ;  /* 0x000004060c117981 */ /* 0x002ea2000c1e1900 */
[----:B------:R-:W-:Y:S01]  /*0440*/  ISETP.NE.AND P0, PT, R18, 0x2, PT ;  /* 0x000000021200780c */ /* 0x000fe20003f05270 */
[----:B------:R-:W-:Y:S01]  /*0450*/  VIADD R16, R10, 0x2 ;  /* 0x000000020a107836 */ /* 0x000fe20000000000 */
[----:B------:R-:W-:Y:S01]  /*0460*/  IADD3 R11, PT, PT, R8, 0x2, RZ ;  /* 0x00000002080b7810 */ /* 0x000fe20007ffe0ff */
[----:B--2---:R2:W-:Y:S10]  /*0470*/  STG.E desc[UR6][R14.64+0x4], R17 ;  /* 0x000004110e007986 */ /* 0x0045f4000c101906 */
[----:B------:R-:W-:Y:S05]  /*0480*/  @!P0 BRA `(.L_x_6) ;  /* 0x0000000000108947 */ /* 0x000fea0003800000 */
[----:B------:R-:W3:Y:S01]  /*0490*/  LDG.E R13, desc[UR6][R12.64+0x8] ;  /* 0x000008060c0d7981 */ /* 0x000ee2000c1e1900 */
[----:B------:R-:W-:Y:S02]  /*04a0*/  VIADD R11, R8, 0x3 ;  /* 0x00000003080b7836 */ /* 0x000fe40000000000 */
[----:B------:R-:W-:Y:S01]  /*04b0*/  VIADD R16, R10, 0x3 ;  /* 0x000000030a107836 */ /* 0x000fe20000000000 */
[----:B---3--:R4:W-:Y:S06]  /*04c0*/  STG.E desc[UR6][R14.64+0x8], R13 ;  /* 0x0000080d0e007986 */ /* 0x0089ec000c101906 */
.L_x_6:
[----:B------:R-:W-:Y:S05]  /*04d0*/  BSYNC.RECONVERGENT B1 ;  /* 0x0000000000017941 */ /* 0x000fea0003800200 */
.L_x_5:
[----:B------:R-:W-:-:S04]  /*04e0*/  IADD3 R8, PT, PT, -R5, R10, RZ ;  /* 0x0000000a05087210 */ /* 0x000fc80007ffe1ff */
[----:B------:R-:W-:-:S13]  /*04f0*/  ISETP.GT.U32.AND P0, PT, R8, -0x4, PT ;  /* 0xfffffffc0800780c */ /* 0x000fda0003f04070 */
[----:B------:R-:W-:Y:S05]  /*0500*/  @P0 BRA `(.L_x_4) ;  /* 0x0000000000400947 */ /* 0x000fea0003800000 */
.L_x_7:
[----:B0---4-:R-:W0:Y:S08]  /*0510*/  LDC.64 R12, c[0x0][0x380] ;  /* 0x0000e000ff0c7b82 */ /* 0x011e300000000a00 */
[----:B-123--:R-:W1:Y:S01]  /*0520*/  LDC.64 R14, c[0x0][0x388] ;  /* 0x0000e200ff0e7b82 */ /* 0x00ee620000000a00 */
[----:B0-----:R-:W-:-:S05]  /*0530*/  IMAD.WIDE R12, R16, 0x4, R12 ;  /* 0x00000004100c7825 */ /* 0x001fca00078e020c */
[----:B------:R-:W2:Y:S01]  /*0540*/  LDG.E R17, desc[UR6][R12.64] ;  /* 0x000000060c117981 */ /* 0x000ea2000c1e1900 */
[----:B-1----:R-:W-:-:S05]  /*0550*/  IMAD.WIDE R14, R11, 0x4, R14 ;  /* 0x000000040b0e7825 */ /* 0x002fca00078e020e */
[----:B--2---:R0:W-:Y:S04]  /*0560*/  STG.E desc[UR6][R14.64], R17 ;  /* 0x000000110e007986 */ /* 0x0041e8000c101906 */
[----:B------:R-:W2:Y:S04]  /*0570*/  LDG.E R19, desc[UR6][R12.64+0x4] ;  /* 0x000004060c137981 */ /* 0x000ea8000c1e1900 */
[----:B--2---:R0:W-:Y:S04]  /*0580*/  STG.E desc[UR6][R14.64+0x4], R19 ;  /* 0x000004130e007986 */ /* 0x0041e8000c101906 */
[----:B------:R-:W2:Y:S04]  /*0590*/  LDG.E R21, desc[UR6][R12.64+0x8] ;  /* 0x000008060c157981 */ /* 0x000ea8000c1e1900 */
[----:B--2---:R0:W-:Y:S04]  /*05a0*/  STG.E desc[UR6][R14.64+0x8], R21 ;  /* 0x000008150e007986 */ /* 0x0041e8000c101906 */
[----:B------:R-:W2:Y:S01]  /*05b0*/  LDG.E R23, desc[UR6][R12.64+0xc] ;  /* 0x00000c060c177981 */ /* 0x000ea2000c1e1900 */
[----:B------:R-:W-:-:S02]  /*05c0*/  VIADD R16, R16, 0x4 ;  /* 0x0000000410107836 */ /* 0x000fc40000000000 */
[----:B------:R-:W-:-:S03]  /*05d0*/  VIADD R11, R11, 0x4 ;  /* 0x000000040b0b7836 */ /* 0x000fc60000000000 */
[----:B------:R-:W-:Y:S01]  /*05e0*/  ISETP.GE.AND P0, PT, R16, R5, PT ;  /* 0x000000051000720c */ /* 0x000fe20003f06270 */
[----:B--2---:R0:W-:-:S12]  /*05f0*/  STG.E desc[UR6][R14.64+0xc], R23 ;  /* 0x00000c170e007986 */ /* 0x0041d8000c101906 */
[----:B------:R-:W-:Y:S05]  /*0600*/  @!P0 BRA `(.L_x_7) ;  /* 0xfffffffc00c08947 */ /* 0x000fea000383ffff */
.L_x_4:
[----:B------:R-:W-:Y:S05]  /*0610*/  BSYNC.RECONVERGENT B0 ;  /* 0x0000000000007941 */ /* 0x000fea0003800200 */
.L_x_3:
[----:B------:R-:W-:Y:S01]  /*0620*/  ISETP.GT.AND P0, PT, R6, R3, PT ;  /* 0x000000030600720c */ /* 0x000fe20003f04270 */
[----:B------:R-:W-:-:S12]  /*0630*/  BSSY.RECONVERGENT B0, `(.L_x_8) ;  /* 0x0000031000007945 */ /* 0x000fd80003800200 */
[----:B------:R-:W-:Y:S05]  /*0640*/  @P0 BRA `(.L_x_9) ;  /* 0x0000000000bc0947 */ /* 0x000fea0003800000 */
[----:B------:R-:W-:Y:S01]  /*0650*/  IADD3 R10, PT, PT, R9, -R6, RZ ;  /* 0x80000006090a7210 */ /* 0x000fe20007ffe0ff */
[----:B------:R-:W-:Y:S01]  /*0660*/  BSSY.RECONVERGENT B1, `(.L_x_10) ;  /* 0x000001a000017945 */ /* 0x000fe20003800200 */
[----:B012---:R-:W-:-:S03]  /*0670*/  IMAD.MOV.U32 R17, RZ, RZ, R6 ;  /* 0x000000ffff117224 */ /* 0x007fc600078e0006 */
[----:B------:R-:W-:-:S05]  /*0680*/  VIADD R5, R10, 0x1 ;  /* 0x000000010a057836 */ /* 0x000fca0000000000 */
[----:B------:R-:W-:Y:S02]  /*0690*/  LOP3.LUT P0, R8, R5, 0x3, RZ, 0xc0, !PT ;  /* 0x0000000305087812 */ /* 0x000fe4000780c0ff */
[----:B------:R-:W-:-:S11]  /*06a0*/  MOV R5, R11 ;  /* 0x0000000b00057202 */ /* 0x000fd60000000f00 */
[----:B------:R-:W-:Y:S05]  /*06b0*/  @!P0 BRA `(.L_x_11) ;  /* 0x0000000000508947 */ /* 0x000fea0003800000 */
[----:B----4-:R-:W0:Y:S08]  /*06c0*/  LDC.64 R12, c[0x0][0x380] ;  /* 0x0000e000ff0c7b82 */ /* 0x010e300000000a00 */
[----:B---3--:R-:W1:Y:S01]  /*06d0*/  LDC.64 R14, c[0x0][0x388] ;  /* 0x0000e200ff0e7b82 */ /* 0x008e620000000a00 */
[----:B0-----:R-:W-:-:S05]  /*06e0*/  IMAD.WIDE R12, R6, 0x4, R12 ;  /* 0x00000004060c7825 */ /* 0x001fca00078e020c */
[----:B------:R-:W2:Y:S01]  /*06f0*/  LDG.E R19, desc[UR6][R12.64] ;  /* 0x000000060c137981 */ /* 0x000ea2000c1e1900 */
[----:B------:R-:W-:Y:S01]  /*0700*/  ISETP.NE.AND P0, PT, R8, 0x1, PT ;  /* 0x000000010800780c */ /* 0x000fe20003f05270 */
[C---:B------:R-:W-:Y:S01]  /*0710*/  VIADD R5, R11.reuse, 0x1 ;  /* 0x000000010b057836 */ /* 0x040fe20000000000 */
[----:B------:R-:W-:Y:S01]  /*0720*/  IADD3 R17, PT, PT, R6, 0x1, RZ ;  /* 0x0000000106117810 */ /* 0x000fe20007ffe0ff */
[----:B-1----:R-:W-:-:S05]  /*0730*/  IMAD.WIDE R14, R11, 0x4, R14 ;  /* 0x000000040b0e7825 */ /* 0x002fca00078e020e */
[----:B--2---:R0:W-:Y:S05]  /*0740*/  STG.E desc[UR6][R14.64], R19 ;  /* 0x000000130e007986 */ /* 0x0041ea000c101906 */
[----:B------:R-:W-:Y:S05]  /*0750*/  @!P0 BRA `(.L_x_11) ;  /* 0x0000000000288947 */ /* 0x000fea0003800000 */
[----:B0-----:R-:W2:Y:S01]  /*0760*/  LDG.E R19, desc[UR6][R12.64+0x4] ;  /* 0x000004060c137981 */ /* 0x001ea2000c1e1900 */
[----:B------:R-:W-:Y:S01]  /*0770*/  ISETP.NE.AND P0, PT, R8, 0x2, PT ;  /* 0x000000020800780c */ /* 0x000fe20003f05270 */
[----:B------:R-:W-:Y:S01]  /*0780*/  VIADD R5, R11, 0x2 ;  /* 0x000000020b057836 */ /* 0x000fe20000000000 */
[----:B------:R-:W-:Y:S01]  /*0790*/  IADD3 R17, PT, PT, R6, 0x2, RZ ;  /* 0x0000000206117810 */ /* 0x000fe20007ffe0ff */
[----:B--2---:R1:W-:Y:S10]  /*07a0*/  STG.E desc[UR6][R14.64+0x4], R19 ;  /* 0x000004130e007986 */ /* 0x0043f4000c101906 */
[----:B------:R-:W-:Y:S05]  /*07b0*/  @!P0 BRA `(.L_x_11) ;  /* 0x0000000000108947 */ /* 0x000fea0003800000 */
[----:B------:R-:W2:Y:S01]  /*07c0*/  LDG.E R13, desc[UR6][R12.64+0x8] ;  /* 0x000008060c0d7981 */ /* 0x000ea2000c1e1900 */
[----:B------:R-:W-:Y:S01]  /*07d0*/  IADD3 R17, PT, PT, R6, 0x3, RZ ;  /* 0x0000000306117810 */ /* 0x000fe20007ffe0ff */
[----:B------:R-:W-:Y:S02]  /*07e0*/  VIADD R5, R11, 0x3 ;  /* 0x000000030b057836 */ /* 0x000fe40000000000 */
[----:B--2---:R2:W-:Y:S05]  /*07f0*/  STG.E desc[UR6][R14.64+0x8], R13 ;  /* 0x0000080d0e007986 */ /* 0x0045ea000c101906 */
.L_x_11:
[----:B------:R-:W-:Y:S05]  /*0800*/  BSYNC.RECONVERGENT B1 ;  /* 0x0000000000017941 */ /* 0x000fea0003800200 */
.L_x_10:
[----:B------:R-:W-:-:S13]  /*0810*/  ISETP.GE.U32.AND P0, PT, R10, 0x3, PT ;  /* 0x000000030a00780c */ /* 0x000fda0003f06070 */
[----:B------:R-:W-:Y:S05]  /*0820*/  @!P0 BRA `(.L_x_9) ;  /* 0x0000000000448947 */ /* 0x000fea0003800000 */
.L_x_12:
[----:B------:R-:W5:Y:S08]  /*0830*/  LDC.64 R10, c[0x0][0x380] ;  /* 0x0000e000ff0a7b82 */ /* 0x000f700000000a00 */
[----:B0-2-4-:R-:W2:Y:S01]  /*0840*/  LDC.64 R12, c[0x0][0x388] ;  /* 0x0000e200ff0c7b82 */ /* 0x015ea20000000a00 */
[----:B-----5:R-:W-:-:S05]  /*0850*/  IMAD.WIDE R10, R17, 0x4, R10 ;  /* 0x00000004110a7825 */ /* 0x020fca00078e020a */
[----:B01-3--:R-:W3:Y:S01]  /*0860*/  LDG.E R15, desc[UR6][R10.64] ;  /* 0x000000060a0f7981 */ /* 0x00bee2000c1e1900 */
[----:B--2---:R-:W-:-:S05]  /*0870*/  IMAD.WIDE R12, R5, 0x4, R12 ;  /* 0x00000004050c7825 */ /* 0x004fca00078e020c */
[----:B---3--:R0:W-:Y:S04]  /*0880*/  STG.E desc[UR6][R12.64], R15 ;  /* 0x0000000f0c007986 */ /* 0x0081e8000c101906 */
[----:B------:R-:W2:Y:S04]  /*0890*/  LDG.E R19, desc[UR6][R10.64+0x4] ;  /* 0x000004060a137981 */ /* 0x000ea8000c1e1900 */
[----:B--2---:R0:W-:Y:S04]  /*08a0*/  STG.E desc[UR6][R12.64+0x4], R19 ;  /* 0x000004130c007986 */ /* 0x0041e8000c101906 */
[----:B------:R-:W2:Y:S04]  /*08b0*/  LDG.E R21, desc[UR6][R10.64+0x8] ;  /* 0x000008060a157981 */ /* 0x000ea8000c1e1900 */
[----:B--2---:R0:W-:Y:S04]  /*08c0*/  STG.E desc[UR6][R12.64+0x8], R21 ;  /* 0x000008150c007986 */ /* 0x0041e8000c101906 */
[----:B------:R-:W2:Y:S01]  /*08d0*/  LDG.E R23, desc[UR6][R10.64+0xc] ;  /* 0x00000c060a177981 */ /* 0x000ea2000c1e1900 */
[C---:B------:R-:W-:Y:S01]  /*08e0*/  IADD3 R6, PT, PT, R17.reuse, 0x3, RZ ;  /* 0x0000000311067810 */ /* 0x040fe20007ffe0ff */
[----:B------:R-:W-:Y:S01]  /*08f0*/  VIADD R17, R17, 0x4 ;  /* 0x0000000411117836 */ /* 0x000fe20000000000 */
[----:B------:R-:W-:-:S02]  /*0900*/  IADD3 R5, PT, PT, R5, 0x4, RZ ;  /* 0x0000000405057810 */ /* 0x000fc40007ffe0ff */
[----:B------:R-:W-:Y:S01]  /*0910*/  ISETP.NE.AND P0, PT, R6, R9, PT ;  /* 0x000000090600720c */ /* 0x000fe20003f05270 */
[----:B--2---:R0:W-:-:S12]  /*0920*/  STG.E desc[UR6][R12.64+0xc], R23 ;  /* 0x00000c170c007986 */ /* 0x0041d8000c101906 */
[----:B------:R-:W-:Y:S05]  /*0930*/  @P0 BRA `(.L_x_12) ;  /* 0xfffffffc00bc0947 */ /* 0x000fea000383ffff */
.L_x_9:
[----:B------:R-:W-:Y:S05]  /*0940*/  BSYNC.RECONVERGENT B0 ;  /* 0x0000000000007941 */ /* 0x000fea0003800200 */
.L_x_8:
[----:B01234-:R-:W0:Y:S01]  /*0950*/  LDC.64 R14, c[0x0][0x380] ;  /* 0x0000e000ff0e7b82 */ /* 0x01fe220000000a00 */
[----:B------:R-:W-:Y:S01]  /*0960*/  ISETP.GT.AND P0, PT, R4, R3, PT ;  /* 0x000000030400720c */ /* 0x000fe20003f04270 */
[----:B------:R-:W-:Y:S06]  /*0970*/  BSSY.RECONVERGENT B0, `(.L_x_13) ;  /* 0x000000a000007945 */ /* 0x000fec0003800200 */
[----:B------:R-:W1:Y:S06]  /*0980*/  LDC.64 R12, c[0x0][0x388] ;  /* 0x0000e200ff0c7b82 */ /* 0x000e6c0000000a00 */
[----:B------:R-:W-:Y:S05]  /*0990*/  @P0 BRA `(.L_x_14) ;  /* 0x00000000001c0947 */ /* 0x000fea0003800000 */
.L_x_15:
[----:B-12---:R-:W-:-:S06]  /*09a0*/  IMAD.WIDE R8, R4, 0x4, R12 ;  /* 0x0000000404087825 */ /* 0x006fcc00078e020c */
[----:B------:R-:W2:Y:S01]  /*09b0*/  LDG.E R9, desc[UR6][R8.64] ;  /* 0x0000000608097981 */ /* 0x000ea2000c1e1900 */
[----:B0-----:R-:W-:-:S04]  /*09c0*/  IMAD.WIDE R10, R4, 0x4, R14 ;  /* 0x00000004040a7825 */ /* 0x001fc800078e020e */
[----:B------:R-:W-:-:S05]  /*09d0*/  VIADD R4, R4, UR8 ;  /* 0x0000000804047c36 */ /* 0x000fca0008000000 */
[----:B------:R-:W-:Y:S01]  /*09e0*/  ISETP.GT.AND P0, PT, R4, R3, PT ;  /* 0x000000030400720c */ /* 0x000fe20003f04270 */
[----:B--2---:R2:W-:-:S12]  /*09f0*/  STG.E desc[UR6][R10.64], R9 ;  /* 0x000000090a007986 */ /* 0x0045d8000c101906 */
[----:B------:R-:W-:Y:S05]  /*0a00*/  @!P0 BRA `(.L_x_15) ;  /* 0xfffffffc00e48947 */ /* 0x000fea000383ffff */
.L_x_14:
[----:B------:R-:W-:Y:S05]  /*0a10*/  BSYNC.RECONVERGENT B0 ;  /* 0x0000000000007941 */ /* 0x000fea0003800200 */
.L_x_13:
[C---:B------:R-:W-:Y:S02]  /*0a20*/  ISETP.GE.AND P0, PT, R7.reuse, R2, PT ;  /* 0x000000020700720c */ /* 0x040fe40003f06270 */
[----:B--2---:R-:W-:-:S11]  /*0a30*/  IADD3 R9, PT, PT, R7, UR9, RZ ;  /* 0x0000000907097c10 */ /* 0x004fd6000fffe0ff */
[----:B------:R-:W-:Y:S05]  /*0a40*/  @!P0 BRA `(.L_x_16) ;  /* 0xfffffff400a08947 */ /* 0x000fea000383ffff */
[----:B------:R-:W2:Y:S02]  /*0a50*/  LDCU UR4, c[0x0][0x390] ;  /* 0x00007200ff0477ac */ /* 0x000ea40008000800 */
[----:B--2---:R-:W-:-:S03]  /*0a60*/  UISETP.GE.AND UP0, UPT, UR5, UR4, UPT ;  /* 0x000000040500728c */ /* 0x004fc6000bf06270 */
[----:B------:R-:W-:-:S06]  /*0a70*/  UMOV UR4, UR5 ;  /* 0x0000000500047c82 */ /* 0x000fcc0008000000 */
[----:B------:R-:W-:Y:S05]  /*0a80*/  BRA.U !UP0, `(.L_x_17) ;  /* 0xfffffff508807547 */ /* 0x000fea000b83ffff */
[----:B------:R-:W-:Y:S05]  /*0a90*/  EXIT ;  /* 0x000000000000794d */ /* 0x000fea0003800000 */
.L_x_18:
[----:B------:R-:W-:-:S00]  /*0aa0*/  BRA `(.L_x_18) ;  /* 0xfffffffc00fc7947 */ /* 0x000fc0000383ffff */
[----:B------:R-:W-:-:S00]  /*0ab0*/  NOP ;  /* 0x0000000000007918 */ /* 0x000fc00000000000 */
        /* <DEDUP_REMOVED lines=12> */
.L_x_19:


//--------------------- .nv.shared.reserved.0     --------------------------
	.section	.nv.shared.reserved.0,"aw",@nobits
	.weak		__nv_reservedSMEM_offset_0_alias
	.size		__nv_reservedSMEM_offset_0_alias, 0, 64
	.other		__nv_reservedSMEM_offset_0_alias,@"STO_CUDA_RESERVED_SHARED STV_DEFAULT"
__nv_reservedSMEM_offset_0_alias:
	.zero		0
	.zero		64


//--------------------- .nv.constant0._Z13mergeSort_GPUPiS_i --------------------------
	.section	.nv.constant0._Z13mergeSort_GPUPiS_i,"a",@progbits
	.sectionflags	@""
	.align	4
.nv.constant0._Z13mergeSort_GPUPiS_i:
	.zero		916


//--------------------- SYMBOLS --------------------------

	.type		.nv.reservedSmem.offset0,@object
	.size		.nv.reservedSmem.offset0,0x4
